//
// Generated by NVIDIA NVVM Compiler
//
// Compiler Build ID: CL-36424714
// Cuda compilation tools, release 13.0, V13.0.88
// Based on NVVM 20.0.0
//

.version 9.0
.target sm_100
.address_size 64

	// .globl	_Z13callOperationPiS_ii
.extern .shared .align 16 .b8 data[];

.visible .entry _Z13callOperationPiS_ii(
	.param .u64 .ptr .align 1 _Z13callOperationPiS_ii_param_0,
	.param .u64 .ptr .align 1 _Z13callOperationPiS_ii_param_1,
	.param .u32 _Z13callOperationPiS_ii_param_2,
	.param .u32 _Z13callOperationPiS_ii_param_3
)
{
	.reg .pred 	%p<2>;
	.reg .b32 	%r<17>;
	.reg .b64 	%rd<8>;

	ld.param.u64 	%rd1, [_Z13callOperationPiS_ii_param_0];
	ld.param.u64 	%rd2, [_Z13callOperationPiS_ii_param_1];
	ld.param.u32 	%r3, [_Z13callOperationPiS_ii_param_2];
	ld.param.u32 	%r5, [_Z13callOperationPiS_ii_param_3];
	mov.u32 	%r6, %ntid.x;
	mov.u32 	%r7, %ctaid.x;
	mov.u32 	%r8, %tid.x;
	mad.lo.s32 	%r1, %r6, %r7, %r8;
	mov.u32 	%r9, %ntid.y;
	mov.u32 	%r10, %ctaid.y;
	mov.u32 	%r11, %tid.y;
	mad.lo.s32 	%r12, %r9, %r10, %r11;
	max.s32 	%r13, %r1, %r12;
	setp.ge.s32 	%p1, %r13, %r5;
	@%p1 bra 	$L__BB0_2;
	cvta.to.global.u64 	%rd3, %rd1;
	cvta.to.global.u64 	%rd4, %rd2;
	mad.lo.s32 	%r14, %r5, %r1, %r12;
	mul.wide.s32 	%rd5, %r14, 4;
	add.s64 	%rd6, %rd3, %rd5;
	ld.global.u32 	%r15, [%rd6];
	mul.lo.s32 	%r16, %r15, %r3;
	add.s64 	%rd7, %rd4, %rd5;
	st.global.u32 	[%rd7], %r16;
$L__BB0_2:
	ret;

}
	// .globl	_Z25callOperationSharedStaticPiS_ii
.visible .entry _Z25callOperationSharedStaticPiS_ii(
	.param .u64 .ptr .align 1 _Z25callOperationSharedStaticPiS_ii_param_0,
	.param .u64 .ptr .align 1 _Z25callOperationSharedStaticPiS_ii_param_1,
	.param .u32 _Z25callOperationSharedStaticPiS_ii_param_2,
	.param .u32 _Z25callOperationSharedStaticPiS_ii_param_3
)
{
	.reg .pred 	%p<2>;
	.reg .b32 	%r<17>;
	.reg .b64 	%rd<8>;

	ld.param.u64 	%rd1, [_Z25callOperationSharedStaticPiS_ii_param_0];
	ld.param.u64 	%rd2, [_Z25callOperationSharedStaticPiS_ii_param_1];
	ld.param.u32 	%r3, [_Z25callOperationSharedStaticPiS_ii_param_2];
	ld.param.u32 	%r5, [_Z25callOperationSharedStaticPiS_ii_param_3];
	mov.u32 	%r6, %ntid.x;
	mov.u32 	%r7, %ctaid.x;
	mov.u32 	%r8, %tid.x;
	mad.lo.s32 	%r1, %r6, %r7, %r8;
	mov.u32 	%r9, %ntid.y;
	mov.u32 	%r10, %ctaid.y;
	mov.u32 	%r11, %tid.y;
	mad.lo.s32 	%r12, %r9, %r10, %r11;
	max.s32 	%r13, %r1, %r12;
	setp.ge.s32 	%p1, %r13, %r5;
	@%p1 bra 	$L__BB1_2;
	cvta.to.global.u64 	%rd3, %rd1;
	cvta.to.global.u64 	%rd4, %rd2;
	mad.lo.s32 	%r14, %r5, %r1, %r12;
	mul.wide.s32 	%rd5, %r14, 4;
	add.s64 	%rd6, %rd3, %rd5;
	ld.global.u32 	%r15, [%rd6];
	mul.lo.s32 	%r16, %r15, %r3;
	add.s64 	%rd7, %rd4, %rd5;
	st.global.u32 	[%rd7], %r16;
$L__BB1_2:
	ret;

}
	// .globl	_Z26callOperationSharedDynamicPiS_ii
.visible .entry _Z26callOperationSharedDynamicPiS_ii(
	.param .u64 .ptr .align 1 _Z26callOperationSharedDynamicPiS_ii_param_0,
	.param .u64 .ptr .align 1 _Z26callOperationSharedDynamicPiS_ii_param_1,
	.param .u32 _Z26callOperationSharedDynamicPiS_ii_param_2,
	.param .u32 _Z26callOperationSharedDynamicPiS_ii_param_3
)
{
	.reg .pred 	%p<2>;
	.reg .b32 	%r<20>;
	.reg .b64 	%rd<8>;

	ld.param.u64 	%rd1, [_Z26callOperationSharedDynamicPiS_ii_param_0];
	ld.param.u64 	%rd2, [_Z26callOperationSharedDynamicPiS_ii_param_1];
	ld.param.u32 	%r3, [_Z26callOperationSharedDynamicPiS_ii_param_2];
	ld.param.u32 	%r5, [_Z26callOperationSharedDynamicPiS_ii_param_3];
	mov.u32 	%r6, %ntid.x;
	mov.u32 	%r7, %ctaid.x;
	mov.u32 	%r8, %tid.x;
	mad.lo.s32 	%r1, %r6, %r7, %r8;
	mov.u32 	%r9, %ntid.y;
	mov.u32 	%r10, %ctaid.y;
	mov.u32 	%r11, %tid.y;
	mad.lo.s32 	%r12, %r9, %r10, %r11;
	max.s32 	%r13, %r1, %r12;
	setp.ge.s32 	%p1, %r13, %r5;
	@%p1 bra 	$L__BB2_2;
	cvta.to.global.u64 	%rd3, %rd1;
	cvta.to.global.u64 	%rd4, %rd2;
	mad.lo.s32 	%r14, %r5, %r1, %r12;
	mul.wide.s32 	%rd5, %r14, 4;
	add.s64 	%rd6, %rd3, %rd5;
	ld.global.u32 	%r15, [%rd6];
	shl.b32 	%r16, %r14, 2;
	mov.u32 	%r17, data;
	add.s32 	%r18, %r17, %r16;
	st.shared.u32 	[%r18], %r15;
	mul.lo.s32 	%r19, %r15, %r3;
	st.shared.u32 	[%r18+100], %r19;
	add.s64 	%rd7, %rd4, %rd5;
	st.global.u32 	[%rd7], %r19;
$L__BB2_2:
	ret;

}


// ===== COMPILED SASS (sm_100) =====

	.target	sm_100

	.elftype	@"ET_EXEC"


//--------------------- .note.nv.tkinfo           --------------------------
	.section	.note.nv.tkinfo,"",@"SHT_NOTE"
	.sectionflags	@"SHF_NOTE_NV_TKINFO"
	.tkinfo
        /*0018*/ 	.word	0x00000002
        /*0030*/ 	.string	""
        /*0030*/ 	.string	"ptxas"
        /*0030*/ 	.string	"Cuda compilation tools, release 13.0, V13.0.88"
        /*0030*/ 	.string	"Build cuda_13.0.r13.0/compiler.36424714_0"
        /*0030*/ 	.string	"-arch sm_100 -m 64 "



//--------------------- .note.nv.cuinfo           --------------------------
	.section	.note.nv.cuinfo,"",@"SHT_NOTE"
	.sectionflags	@"SHF_NOTE_NV_CUINFO"
        /*0018*/ 	.short	0x0002
        /*001a*/ 	.short	0x0064
        /*001c*/ 	.short	0x0082
	.zero		2


//--------------------- .nv.info                  --------------------------
	.section	.nv.info,"",@"SHT_CUDA_INFO"
	.align	4


	//----- nvinfo : EIATTR_REGCOUNT
	.align		4
        /*0000*/ 	.byte	0x04, 0x2f
        /*0002*/ 	.short	(.L_1 - .L_0)
	.align		4
.L_0:
        /*0004*/ 	.word	index@(_Z13callOperationPiS_ii)
        /*0008*/ 	.word	0x0000000a


	//----- nvinfo : EIATTR_FRAME_SIZE
	.align		4
.L_1:
        /*000c*/ 	.byte	0x04, 0x11
        /*000e*/ 	.short	(.L_3 - .L_2)
	.align		4
.L_2:
        /*0010*/ 	.word	index@(_Z13callOperationPiS_ii)
        /*0014*/ 	.word	0x00000000


	//----- nvinfo : EIATTR_REGCOUNT
	.align		4
.L_3:
        /*0018*/ 	.byte	0x04, 0x2f
        /*001a*/ 	.short	(.L_5 - .L_4)
	.align		4
.L_4:
        /*001c*/ 	.word	index@(_Z25callOperationSharedStaticPiS_ii)
        /*0020*/ 	.word	0x0000000a


	//----- nvinfo : EIATTR_FRAME_SIZE
	.align		4
.L_5:
        /*0024*/ 	.byte	0x04, 0x11
        /*0026*/ 	.short	(.L_7 - .L_6)
	.align		4
.L_6:
        /*0028*/ 	.word	index@(_Z25callOperationSharedStaticPiS_ii)
        /*002c*/ 	.word	0x00000000


	//----- nvinfo : EIATTR_REGCOUNT
	.align		4
.L_7:
        /*0030*/ 	.byte	0x04, 0x2f
        /*0032*/ 	.short	(.L_9 - .L_8)
	.align		4
.L_8:
        /*0034*/ 	.word	index@(_Z26callOperationSharedDynamicPiS_ii)
        /*0038*/ 	.word	0x0000000c


	//----- nvinfo : EIATTR_FRAME_SIZE
	.align		4
.L_9:
        /*003c*/ 	.byte	0x04, 0x11
        /*003e*/ 	.short	(.L_11 - .L_10)
	.align		4
.L_10:
        /*0040*/ 	.word	index@(_Z26callOperationSharedDynamicPiS_ii)
        /*0044*/ 	.word	0x00000000


	//----- nvinfo : EIATTR_MIN_STACK_SIZE
	.align		4
.L_11:
        /*0048*/ 	.byte	0x04, 0x12
        /*004a*/ 	.short	(.L_13 - .L_12)
	.align		4
.L_12:
        /*004c*/ 	.word	index@(_Z26callOperationSharedDynamicPiS_ii)
        /*0050*/ 	.word	0x00000000


	//----- nvinfo : EIATTR_MIN_STACK_SIZE
	.align		4
.L_13:
        /*0054*/ 	.byte	0x04, 0x12
        /*0056*/ 	.short	(.L_15 - .L_14)
	.align		4
.L_14:
        /*0058*/ 	.word	index@(_Z25callOperationSharedStaticPiS_ii)
        /*005c*/ 	.word	0x00000000


	//----- nvinfo : EIATTR_MIN_STACK_SIZE
	.align		4
.L_15:
        /*0060*/ 	.byte	0x04, 0x12
        /*0062*/ 	.short	(.L_17 - .L_16)
	.align		4
.L_16:
        /*0064*/ 	.word	index@(_Z13callOperationPiS_ii)
        /*0068*/ 	.word	0x00000000
.L_17:


//--------------------- .nv.compat                --------------------------
	.section	.nv.compat,"",@"SHT_CUDA_COMPAT_INFO"
	.align	4
        /*0000*/ 	.byte	0x02, 0x09, 0x00, 0x00, 0x02, 0x02, 0x01, 0x00, 0x02, 0x05, 0x05, 0x00, 0x03, 0x07, 0x01, 0x01
        /*0010*/ 	.byte	0x02, 0x03, 0x00, 0x00, 0x02, 0x06, 0x01, 0x00, 0x04, 0x0b, 0x08, 0x00, 0x09, 0x00, 0x00, 0x00
        /*0020*/ 	.byte	0x00, 0x00, 0x00, 0x00


//--------------------- .nv.info._Z26callOperationSharedDynamicPiS_ii --------------------------
	.section	.nv.info._Z26callOperationSharedDynamicPiS_ii,"",@"SHT_CUDA_INFO"
	.sectionflags	@""
	.align	4


	//----- nvinfo : EIATTR_CUDA_API_VERSION
	.align		4
        /*0000*/ 	.byte	0x04, 0x37
        /*0002*/ 	.short	(.L_19 - .L_18)
.L_18:
        /*0004*/ 	.word	0x00000082


	//----- nvinfo : EIATTR_KPARAM_INFO
	.align		4
.L_19:
        /*0008*/ 	.byte	0x04, 0x17
        /*000a*/ 	.short	(.L_21 - .L_20)
.L_20:
        /*000c*/ 	.word	0x00000000
        /*0010*/ 	.short	0x0003
        /*0012*/ 	.short	0x0014
        /*0014*/ 	.byte	0x00, 0xf0, 0x11, 0x00


	//----- nvinfo : EIATTR_KPARAM_INFO
	.align		4
.L_21:
        /*0018*/ 	.byte	0x04, 0x17
        /*001a*/ 	.short	(.L_23 - .L_22)
.L_22:
        /*001c*/ 	.word	0x00000000
        /*0020*/ 	.short	0x0002
        /*0022*/ 	.short	0x0010
        /*0024*/ 	.byte	0x00, 0xf0, 0x11, 0x00


	//----- nvinfo : EIATTR_KPARAM_INFO
	.align		4
.L_23:
        /*0028*/ 	.byte	0x04, 0x17
        /*002a*/ 	.short	(.L_25 - .L_24)
.L_24:
        /*002c*/ 	.word	0x00000000
        /*0030*/ 	.short	0x0001
        /*0032*/ 	.short	0x0008
        /*0034*/ 	.byte	0x00, 0xf5, 0x21, 0x00


	//----- nvinfo : EIATTR_KPARAM_INFO
	.align		4
.L_25:
        /*0038*/ 	.byte	0x04, 0x17
        /*003a*/ 	.short	(.L_27 - .L_26)
.L_26:
        /*003c*/ 	.word	0x00000000
        /*0040*/ 	.short	0x0000
        /*0042*/ 	.short	0x0000
        /*0044*/ 	.byte	0x00, 0xf5, 0x21, 0x00


	//----- nvinfo : EIATTR_SPARSE_MMA_MASK
	.align		4
.L_27:
        /*0048*/ 	.byte	0x03, 0x50
        /*004a*/ 	.short	0x0000


	//----- nvinfo : EIATTR_MAXREG_COUNT
	.align		4
        /*004c*/ 	.byte	0x03, 0x1b
        /*004e*/ 	.short	0x00ff


	//----- nvinfo : EIATTR_MERCURY_ISA_VERSION
	.align		4
        /*0050*/ 	.byte	0x03, 0x5f
        /*0052*/ 	.short	0x0101


	//----- nvinfo : EIATTR_VRC_CTA_INIT_COUNT
	.align		4
        /*0054*/ 	.byte	0x02, 0x4a
	.zero		1
	.zero		1


	//----- nvinfo : EIATTR_EXIT_INSTR_OFFSETS
	.align		4
        /*0058*/ 	.byte	0x04, 0x1c
        /*005a*/ 	.short	(.L_29 - .L_28)


	//   ....[0]....
.L_28:
        /*005c*/ 	.word	0x000000c0


	//   ....[1]....
        /*0060*/ 	.word	0x000001d0


	//----- nvinfo : EIATTR_CBANK_PARAM_SIZE
	.align		4
.L_29:
        /*0064*/ 	.byte	0x03, 0x19
        /*0066*/ 	.short	0x0018


	//----- nvinfo : EIATTR_PARAM_CBANK
	.align		4
        /*0068*/ 	.byte	0x04, 0x0a
        /*006a*/ 	.short	(.L_31 - .L_30)
	.align		4
.L_30:
        /*006c*/ 	.word	index@(.nv.constant0._Z26callOperationSharedDynamicPiS_ii)
        /*0070*/ 	.short	0x0380
        /*0072*/ 	.short	0x0018


	//----- nvinfo : EIATTR_SW_WAR
	.align		4
.L_31:
        /*0074*/ 	.byte	0x04, 0x36
        /*0076*/ 	.short	(.L_33 - .L_32)
.L_32:
        /*0078*/ 	.word	0x00000008
.L_33:


//--------------------- .nv.info._Z25callOperationSharedStaticPiS_ii --------------------------
	.section	.nv.info._Z25callOperationSharedStaticPiS_ii,"",@"SHT_CUDA_INFO"
	.sectionflags	@""
	.align	4


	//----- nvinfo : EIATTR_CUDA_API_VERSION
	.align		4
        /*0000*/ 	.byte	0x04, 0x37
        /*0002*/ 	.short	(.L_35 - .L_34)
.L_34:
        /*0004*/ 	.word	0x00000082


	//----- nvinfo : EIATTR_KPARAM_INFO
	.align		4
.L_35:
        /*0008*/ 	.byte	0x04, 0x17
        /*000a*/ 	.short	(.L_37 - .L_36)
.L_36:
        /*000c*/ 	.word	0x00000000
        /*0010*/ 	.short	0x0003
        /*0012*/ 	.short	0x0014
        /*0014*/ 	.byte	0x00, 0xf0, 0x11, 0x00


	//----- nvinfo : EIATTR_KPARAM_INFO
	.align		4
.L_37:
        /*0018*/ 	.byte	0x04, 0x17
        /*001a*/ 	.short	(.L_39 - .L_38)
.L_38:
        /*001c*/ 	.word	0x00000000
        /*0020*/ 	.short	0x0002
        /*0022*/ 	.short	0x0010
        /*0024*/ 	.byte	0x00, 0xf0, 0x11, 0x00


	//----- nvinfo : EIATTR_KPARAM_INFO
	.align		4
.L_39:
        /*0028*/ 	.byte	0x04, 0x17
        /*002a*/ 	.short	(.L_41 - .L_40)
.L_40:
        /*002c*/ 	.word	0x00000000
        /*0030*/ 	.short	0x0001
        /*0032*/ 	.short	0x0008
        /*0034*/ 	.byte	0x00, 0xf5, 0x21, 0x00


	//----- nvinfo : EIATTR_KPARAM_INFO
	.align		4
.L_41:
        /*0038*/ 	.byte	0x04, 0x17
        /*003a*/ 	.short	(.L_43 - .L_42)
.L_42:
        /*003c*/ 	.word	0x00000000
        /*0040*/ 	.short	0x0000
        /*0042*/ 	.short	0x0000
        /*0044*/ 	.byte	0x00, 0xf5, 0x21, 0x00


	//----- nvinfo : EIATTR_SPARSE_MMA_MASK
	.align		4
.L_43:
        /*0048*/ 	.byte	0x03, 0x50
        /*004a*/ 	.short	0x0000


	//----- nvinfo : EIATTR_MAXREG_COUNT
	.align		4
        /*004c*/ 	.byte	0x03, 0x1b
        /*004e*/ 	.short	0x00ff


	//----- nvinfo : EIATTR_MERCURY_ISA_VERSION
	.align		4
        /*0050*/ 	.byte	0x03, 0x5f
        /*0052*/ 	.short	0x0101


	//----- nvinfo : EIATTR_VRC_CTA_INIT_COUNT
	.align		4
        /*0054*/ 	.byte	0x02, 0x4a
	.zero		1
	.zero		1


	//----- nvinfo : EIATTR_EXIT_INSTR_OFFSETS
	.align		4
        /*0058*/ 	.byte	0x04, 0x1c
        /*005a*/ 	.short	(.L_45 - .L_44)


	//   ....[0]....
.L_44:
        /*005c*/ 	.word	0x000000c0


	//   ....[1]....
        /*0060*/ 	.word	0x00000170


	//----- nvinfo : EIATTR_CBANK_PARAM_SIZE
	.align		4
.L_45:
        /*0064*/ 	.byte	0x03, 0x19
        /*0066*/ 	.short	0x0018


	//----- nvinfo : EIATTR_PARAM_CBANK
	.align		4
        /*0068*/ 	.byte	0x04, 0x0a
        /*006a*/ 	.short	(.L_47 - .L_46)
	.align		4
.L_46:
        /*006c*/ 	.word	index@(.nv.constant0._Z25callOperationSharedStaticPiS_ii)
        /*0070*/ 	.short	0x0380
        /*0072*/ 	.short	0x0018


	//----- nvinfo : EIATTR_SW_WAR
	.align		4
.L_47:
        /*0074*/ 	.byte	0x04, 0x36
        /*0076*/ 	.short	(.L_49 - .L_48)
.L_48:
        /*0078*/ 	.word	0x00000008
.L_49:


//--------------------- .nv.info._Z13callOperationPiS_ii --------------------------
	.section	.nv.info._Z13callOperationPiS_ii,"",@"SHT_CUDA_INFO"
	.sectionflags	@""
	.align	4


	//----- nvinfo : EIATTR_CUDA_API_VERSION
	.align		4
        /*0000*/ 	.byte	0x04, 0x37
        /*0002*/ 	.short	(.L_51 - .L_50)
.L_50:
        /*0004*/ 	.word	0x00000082


	//----- nvinfo : EIATTR_KPARAM_INFO
	.align		4
.L_51:
        /*0008*/ 	.byte	0x04, 0x17
        /*000a*/ 	.short	(.L_53 - .L_52)
.L_52:
        /*000c*/ 	.word	0x00000000
        /*0010*/ 	.short	0x0003
        /*0012*/ 	.short	0x0014
        /*0014*/ 	.byte	0x00, 0xf0, 0x11, 0x00


	//----- nvinfo : EIATTR_KPARAM_INFO
	.align		4
.L_53:
        /*0018*/ 	.byte	0x04, 0x17
        /*001a*/ 	.short	(.L_55 - .L_54)
.L_54:
        /*001c*/ 	.word	0x00000000
        /*0020*/ 	.short	0x0002
        /*0022*/ 	.short	0x0010
        /*0024*/ 	.byte	0x00, 0xf0, 0x11, 0x00


	//----- nvinfo : EIATTR_KPARAM_INFO
	.align		4
.L_55:
        /*0028*/ 	.byte	0x04, 0x17
        /*002a*/ 	.short	(.L_57 - .L_56)
.L_56:
        /*002c*/ 	.word	0x00000000
        /*0030*/ 	.short	0x0001
        /*0032*/ 	.short	0x0008
        /*0034*/ 	.byte	0x00, 0xf5, 0x21, 0x00


	//----- nvinfo : EIATTR_KPARAM_INFO
	.align		4
.L_57:
        /*0038*/ 	.byte	0x04, 0x17
        /*003a*/ 	.short	(.L_59 - .L_58)
.L_58:
        /*003c*/ 	.word	0x00000000
        /*0040*/ 	.short	0x0000
        /*0042*/ 	.short	0x0000
        /*0044*/ 	.byte	0x00, 0xf5, 0x21, 0x00


	//----- nvinfo : EIATTR_SPARSE_MMA_MASK
	.align		4
.L_59:
        /*0048*/ 	.byte	0x03, 0x50
        /*004a*/ 	.short	0x0000


	//----- nvinfo : EIATTR_MAXREG_COUNT
	.align		4
        /*004c*/ 	.byte	0x03, 0x1b
        /*004e*/ 	.short	0x00ff


	//----- nvinfo : EIATTR_MERCURY_ISA_VERSION
	.align		4
        /*0050*/ 	.byte	0x03, 0x5f
        /*0052*/ 	.short	0x0101


	//----- nvinfo : EIATTR_VRC_CTA_INIT_COUNT
	.align		4
        /*0054*/ 	.byte	0x02, 0x4a
	.zero		1
	.zero		1


	//----- nvinfo : EIATTR_EXIT_INSTR_OFFSETS
	.align		4
        /*0058*/ 	.byte	0x04, 0x1c
        /*005a*/ 	.short	(.L_61 - .L_60)


	//   ....[0]....
.L_60:
        /*005c*/ 	.word	0x000000c0


	//   ....[1]....
        /*0060*/ 	.word	0x00000170


	//----- nvinfo : EIATTR_CBANK_PARAM_SIZE
	.align		4
.L_61:
        /*0064*/ 	.byte	0x03, 0x19
        /*0066*/ 	.short	0x0018


	//----- nvinfo : EIATTR_PARAM_CBANK
	.align		4
        /*0068*/ 	.byte	0x04, 0x0a
        /*006a*/ 	.short	(.L_63 - .L_62)
	.align		4
.L_62:
        /*006c*/ 	.word	index@(.nv.constant0._Z13callOperationPiS_ii)
        /*0070*/ 	.short	0x0380
        /*0072*/ 	.short	0x0018


	//----- nvinfo : EIATTR_SW_WAR
	.align		4
.L_63:
        /*0074*/ 	.byte	0x04, 0x36
        /*0076*/ 	.short	(.L_65 - .L_64)
.L_64:
        /*0078*/ 	.word	0x00000008
.L_65:


//--------------------- .nv.callgraph             --------------------------
	.section	.nv.callgraph,"",@"SHT_CUDA_CALLGRAPH"
	.align	4
	.sectionentsize	8
	.align		4
        /*0000*/ 	.word	0x00000000
	.align		4
        /*0004*/ 	.word	0xffffffff
	.align		4
        /*0008*/ 	.word	0x00000000
	.align		4
        /*000c*/ 	.word	0xfffffffe
	.align		4
        /*0010*/ 	.word	0x00000000
	.align		4
        /*0014*/ 	.word	0xfffffffd
	.align		4
        /*0018*/ 	.word	0x00000000
	.align		4
        /*001c*/ 	.word	0xfffffffc


//--------------------- .text._Z26callOperationSharedDynamicPiS_ii --------------------------
	.section	.text._Z26callOperationSharedDynamicPiS_ii,"ax",@progbits
	.align	128
        .global         _Z26callOperationSharedDynamicPiS_ii
        .type           _Z26callOperationSharedDynamicPiS_ii,@function
        .size           _Z26callOperationSharedDynamicPiS_ii,(.L_x_3 - _Z26callOperationSharedDynamicPiS_ii)
        .other          _Z26callOperationSharedDynamicPiS_ii,@"STO_CUDA_ENTRY STV_DEFAULT"
_Z26callOperationSharedDynamicPiS_ii:
.text._Z26callOperationSharedDynamicPiS_ii:
[----:B------:R-:W-:Y:S01]  /*0000*/  LDC R1, c[0x0][0x37c] ;  /* 0x0000df00ff017b82 */ /* 0x000fe20000000800 */
[----:B------:R-:W0:Y:S01]  /*0010*/  S2R R0, SR_CTAID.X ;  /* 0x0000000000007919 */ /* 0x000e220000002500 */
[----:B------:R-:W0:Y:S01]  /*0020*/  LDCU UR4, c[0x0][0x360] ;  /* 0x00006c00ff0477ac */ /* 0x000e220008000800 */
[----:B------:R-:W0:Y:S01]  /*0030*/  S2R R3, SR_TID.X ;  /* 0x0000000000037919 */ /* 0x000e220000002100 */
[----:B------:R-:W1:Y:S01]  /*0040*/  LDCU UR5, c[0x0][0x364] ;  /* 0x00006c80ff0577ac */ /* 0x000e620008000800 */
[----:B------:R-:W1:Y:S01]  /*0050*/  S2R R5, SR_CTAID.Y ;  /* 0x0000000000057919 */ /* 0x000e620000002600 */
[----:B------:R-:W2:Y:S01]  /*0060*/  LDCU UR8, c[0x0][0x394] ;  /* 0x00007280ff0877ac */ /* 0x000ea20008000800 */
[----:B------:R-:W1:Y:S01]  /*0070*/  S2R R2, SR_TID.Y ;  /* 0x0000000000027919 */ /* 0x000e620000002200 */
[----:B0-----:R-:W-:Y:S02]  /*0080*/  IMAD R0, R0, UR4, R3 ;  /* 0x0000000400007c24 */ /* 0x001fe4000f8e0203 */
[----:B-1----:R-:W-:-:S05]  /*0090*/  IMAD R5, R5, UR5, R2 ;  /* 0x0000000505057c24 */ /* 0x002fca000f8e0202 */
[----:B------:R-:W-:-:S04]  /*00a0*/  VIMNMX R2, PT, PT, R0, R5, !PT ;  /* 0x0000000500027248 */ /* 0x000fc80007fe0100 */
[----:B--2---:R-:W-:-:S13]  /*00b0*/  ISETP.GE.AND P0, PT, R2, UR8, PT ;  /* 0x0000000802007c0c */ /* 0x004fda000bf06270 */
[----:B------:R-:W-:Y:S05]  /*00c0*/  @P0 EXIT ;  /* 0x000000000000094d */ /* 0x000fea0003800000 */
[----:B------:R-:W0:Y:S01]  /*00d0*/  LDC.64 R2, c[0x0][0x380] ;  /* 0x0000e000ff027b82 */ /* 0x000e220000000a00 */
[----:B------:R-:W1:Y:S01]  /*00e0*/  LDCU.64 UR6, c[0x0][0x358] ;  /* 0x00006b00ff0677ac */ /* 0x000e620008000a00 */
[----:B------:R-:W-:Y:S01]  /*00f0*/  IMAD R7, R0, UR8, R5 ;  /* 0x0000000800077c24 */ /* 0x000fe2000f8e0205 */
[----:B------:R-:W2:Y:S05]  /*0100*/  LDCU UR9, c[0x0][0x390] ;  /* 0x00007200ff0977ac */ /* 0x000eaa0008000800 */
[----:B------:R-:W3:Y:S08]  /*0110*/  S2UR UR5, SR_CgaCtaId ;  /* 0x00000000000579c3 */ /* 0x000ef00000008800 */
[----:B------:R-:W4:Y:S01]  /*0120*/  LDC.64 R4, c[0x0][0x388] ;  /* 0x0000e200ff047b82 */ /* 0x000f220000000a00 */
[----:B0-----:R-:W-:-:S06]  /*0130*/  IMAD.WIDE R2, R7, 0x4, R2 ;  /* 0x0000000407027825 */ /* 0x001fcc00078e0202 */
[----:B-1----:R-:W2:Y:S01]  /*0140*/  LDG.E R2, desc[UR6][R2.64] ;  /* 0x0000000602027981 */ /* 0x002ea2000c1e1900 */
[----:B------:R-:W-:Y:S02]  /*0150*/  UMOV UR4, 0x400 ;  /* 0x0000040000047882 */ /* 0x000fe40000000000 */
[----:B---3--:R-:W-:-:S06]  /*0160*/  ULEA UR4, UR5, UR4, 0x18 ;  /* 0x0000000405047291 */ /* 0x008fcc000f8ec0ff */
[C---:B------:R-:W-:Y:S01]  /*0170*/  LEA R9, R7.reuse, UR4, 0x2 ;  /* 0x0000000407097c11 */ /* 0x040fe2000f8e10ff */
[----:B----4-:R-:W-:-:S04]  /*0180*/  IMAD.WIDE R4, R7, 0x4, R4 ;  /* 0x0000000407047825 */ /* 0x010fc800078e0204 */
[----:B--2---:R-:W-:Y:S01]  /*0190*/  IMAD R0, R2, UR9, RZ ;  /* 0x0000000902007c24 */ /* 0x004fe2000f8e02ff */
[----:B------:R-:W-:Y:S04]  /*01a0*/  STS [R9], R2 ;  /* 0x0000000209007388 */ /* 0x000fe80000000800 */
[----:B------:R-:W-:Y:S04]  /*01b0*/  STS [R9+0x64], R0 ;  /* 0x0000640009007388 */ /* 0x000fe80000000800 */
[----:B------:R-:W-:Y:S01]  /*01c0*/  STG.E desc[UR6][R4.64], R0 ;  /* 0x0000000004007986 */ /* 0x000fe2000c101906 */
[----:B------:R-:W-:Y:S05]  /*01d0*/  EXIT ;  /* 0x000000000000794d */ /* 0x000fea0003800000 */
.L_x_0:
[----:B------:R-:W-:-:S00]  /*01e0*/  BRA `(.L_x_0) ;  /* 0xfffffffc00fc7947 */ /* 0x000fc0000383ffff */
[----:B------:R-:W-:-:S00]  /*01f0*/  NOP ;  /* 0x0000000000007918 */ /* 0x000fc00000000000 */
        /* <DEDUP_REMOVED lines=8> */
.L_x_3:


//--------------------- .text._Z25callOperationSharedStaticPiS_ii --------------------------
	.section	.text._Z25callOperationSharedStaticPiS_ii,"ax",@progbits
	.align	128
        .global         _Z25callOperationSharedStaticPiS_ii
        .type           _Z25callOperationSharedStaticPiS_ii,@function
        .size           _Z25callOperationSharedStaticPiS_ii,(.L_x_4 - _Z25callOperationSharedStaticPiS_ii)
        .other          _Z25callOperationSharedStaticPiS_ii,@"STO_CUDA_ENTRY STV_DEFAULT"
_Z25callOperationSharedStaticPiS_ii:
.text._Z25callOperationSharedStaticPiS_ii:
        /* <DEDUP_REMOVED lines=17> */
[----:B------:R-:W3:Y:S01]  /*0110*/  LDC.64 R4, c[0x0][0x388] ;  /* 0x0000e200ff047b82 */ /* 0x000ee20000000a00 */
[----:B0-----:R-:W-:-:S06]  /*0120*/  IMAD.WIDE R2, R7, 0x4, R2 ;  /* 0x0000000407027825 */ /* 0x001fcc00078e0202 */
[----:B-1----:R-:W2:Y:S01]  /*0130*/  LDG.E R2, desc[UR4][R2.64] ;  /* 0x0000000402027981 */ /* 0x002ea2000c1e1900 */
[----:B---3--:R-:W-:-:S04]  /*0140*/  IMAD.WIDE R4, R7, 0x4, R4 ;  /* 0x0000000407047825 */ /* 0x008fc800078e0204 */
[----:B--2---:R-:W-:-:S05]  /*0150*/  IMAD R7, R2, UR7, RZ ;  /* 0x0000000702077c24 */ /* 0x004fca000f8e02ff */
[----:B------:R-:W-:Y:S01]  /*0160*/  STG.E desc[UR4][R4.64], R7 ;  /* 0x0000000704007986 */ /* 0x000fe2000c101904 */
[----:B------:R-:W-:Y:S05]  /*0170*/  EXIT ;  /* 0x000000000000794d */ /* 0x000fea0003800000 */
.L_x_1:
        /* <DEDUP_REMOVED lines=16> */
.L_x_4:


//--------------------- .text._Z13callOperationPiS_ii --------------------------
	.section	.text._Z13callOperationPiS_ii,"ax",@progbits
	.align	128
        .global         _Z13callOperationPiS_ii
        .type           _Z13callOperationPiS_ii,@function
        .size           _Z13callOperationPiS_ii,(.L_x_5 - _Z13callOperationPiS_ii)
        .other          _Z13callOperationPiS_ii,@"STO_CUDA_ENTRY STV_DEFAULT"
_Z13callOperationPiS_ii:
.text._Z13callOperationPiS_ii:
        /* <DEDUP_REMOVED lines=24> */
.L_x_2:
        /* <DEDUP_REMOVED lines=16> */
.L_x_5:


//--------------------- .nv.shared._Z26callOperationSharedDynamicPiS_ii --------------------------
	.section	.nv.shared._Z26callOperationSharedDynamicPiS_ii,"aw",@nobits
	.sectionflags	@""
	.align	16
	.zero		1024


//--------------------- .nv.shared.reserved.0     --------------------------
	.section	.nv.shared.reserved.0,"aw",@nobits
	.weak		__nv_reservedSMEM_offset_0_alias
	.size		__nv_reservedSMEM_offset_0_alias, 0, 64
	.other		__nv_reservedSMEM_offset_0_alias,@"STO_CUDA_RESERVED_SHARED STV_DEFAULT"
__nv_reservedSMEM_offset_0_alias:
	.zero		0
	.zero		64


//--------------------- .nv.shared._Z25callOperationSharedStaticPiS_ii --------------------------
	.section	.nv.shared._Z25callOperationSharedStaticPiS_ii,"aw",@nobits
	.sectionflags	@""
	.align	16
	.zero		1024


//--------------------- .nv.shared._Z13callOperationPiS_ii --------------------------
	.section	.nv.shared._Z13callOperationPiS_ii,"aw",@nobits
	.sectionflags	@""
	.align	16
	.zero		1024


//--------------------- .nv.constant0._Z26callOperationSharedDynamicPiS_ii --------------------------
	.section	.nv.constant0._Z26callOperationSharedDynamicPiS_ii,"a",@progbits
	.sectionflags	@""
	.align	4
.nv.constant0._Z26callOperationSharedDynamicPiS_ii:
	.zero		920


//--------------------- .nv.constant0._Z25callOperationSharedStaticPiS_ii --------------------------
	.section	.nv.constant0._Z25callOperationSharedStaticPiS_ii,"a",@progbits
	.sectionflags	@""
	.align	4
.nv.constant0._Z25callOperationSharedStaticPiS_ii:
	.zero		920


//--------------------- .nv.constant0._Z13callOperationPiS_ii --------------------------
	.section	.nv.constant0._Z13callOperationPiS_ii,"a",@progbits
	.sectionflags	@""
	.align	4
.nv.constant0._Z13callOperationPiS_ii:
	.zero		920


//--------------------- SYMBOLS --------------------------

	.type		.nv.reservedSmem.offset0,@object
	.size		.nv.reservedSmem.offset0,0x4
	.type		.nv.reservedSmem.cap,@object
	.size		.nv.reservedSmem.cap,0x4
